//
// Generated by NVIDIA NVVM Compiler
//
// Compiler Build ID: CL-36424714
// Cuda compilation tools, release 13.0, V13.0.88
// Based on NVVM 20.0.0
//

.version 9.0
.target sm_100
.address_size 64

	// .globl	_Z11test_kernelPfS_i
.extern .func  (.param .b32 func_retval0) vprintf
(
	.param .b64 vprintf_param_0,
	.param .b64 vprintf_param_1
)
;
.global .align 1 .b8 $str[8] = {32, 37, 100, 45, 37, 102, 32};

.visible .entry _Z11test_kernelPfS_i(
	.param .u64 .ptr .align 1 _Z11test_kernelPfS_i_param_0,
	.param .u64 .ptr .align 1 _Z11test_kernelPfS_i_param_1,
	.param .u32 _Z11test_kernelPfS_i_param_2
)
{
	.local .align 16 .b8 	__local_depot0[16];
	.reg .b64 	%SP;
	.reg .b64 	%SPL;
	.reg .pred 	%p<4>;
	.reg .b32 	%r<8>;
	.reg .b32 	%f<3>;
	.reg .b64 	%rd<12>;
	.reg .b64 	%fd<2>;

	mov.u64 	%SPL, __local_depot0;
	cvta.local.u64 	%SP, %SPL;
	ld.param.u64 	%rd1, [_Z11test_kernelPfS_i_param_0];
	ld.param.u64 	%rd2, [_Z11test_kernelPfS_i_param_1];
	ld.param.u32 	%r2, [_Z11test_kernelPfS_i_param_2];
	mov.u32 	%r1, %tid.x;
	setp.gt.s32 	%p1, %r1, %r2;
	@%p1 bra 	$L__BB0_2;
	add.u64 	%rd3, %SP, 0;
	add.u64 	%rd4, %SPL, 0;
	cvta.to.global.u64 	%rd5, %rd1;
	cvta.to.global.u64 	%rd6, %rd2;
	mul.wide.u32 	%rd7, %r1, 4;
	add.s64 	%rd8, %rd5, %rd7;
	ld.global.f32 	%f1, [%rd8];
	cvt.f64.f32 	%fd1, %f1;
	st.local.u32 	[%rd4], %r1;
	st.local.f64 	[%rd4+8], %fd1;
	mov.u64 	%rd9, $str;
	cvta.global.u64 	%rd10, %rd9;
	{ // callseq 0, 0
	.param .b64 param0;
	st.param.b64 	[param0], %rd10;
	.param .b64 param1;
	st.param.b64 	[param1], %rd3;
	.param .b32 retval0;
	call.uni (retval0), 
	vprintf, 
	(
	param0, 
	param1
	);
	ld.param.b32 	%r3, [retval0];
	} // callseq 0
	setp.gt.f32 	%p2, %f1, 0f42400000;
	mov.b32 	%r5, -1;
	vote.sync.all.pred 	%p3, %p2, %r5;
	selp.u32 	%r7, 1, 0, %p3;
	cvt.rn.f32.u32 	%f2, %r7;
	add.s64 	%rd11, %rd6, %rd7;
	st.global.f32 	[%rd11], %f2;
$L__BB0_2:
	ret;

}


// ===== COMPILED SASS (sm_100) =====

	.target	sm_100

	.elftype	@"ET_EXEC"


//--------------------- .note.nv.tkinfo           --------------------------
	.section	.note.nv.tkinfo,"",@"SHT_NOTE"
	.sectionflags	@"SHF_NOTE_NV_TKINFO"
	.tkinfo
        /*0018*/ 	.word	0x00000002
        /*0030*/ 	.string	""
        /*0030*/ 	.string	"ptxas"
        /*0030*/ 	.string	"Cuda compilation tools, release 13.0, V13.0.88"
        /*0030*/ 	.string	"Build cuda_13.0.r13.0/compiler.36424714_0"
        /*0030*/ 	.string	"-arch sm_100 -m 64 "



//--------------------- .note.nv.cuinfo           --------------------------
	.section	.note.nv.cuinfo,"",@"SHT_NOTE"
	.sectionflags	@"SHF_NOTE_NV_CUINFO"
        /*0018*/ 	.short	0x0002
        /*001a*/ 	.short	0x0064
        /*001c*/ 	.short	0x0082
	.zero		2


//--------------------- .nv.info                  --------------------------
	.section	.nv.info,"",@"SHT_CUDA_INFO"
	.align	4


	//----- nvinfo : EIATTR_REGCOUNT
	.align		4
        /*0000*/ 	.byte	0x04, 0x2f
        /*0002*/ 	.short	(.L_2 - .L_1)
	.align		4
.L_1:
        /*0004*/ 	.word	index@(_Z11test_kernelPfS_i)
        /*0008*/ 	.word	0x00000018


	//----- nvinfo : EIATTR_FRAME_SIZE
	.align		4
.L_2:
        /*000c*/ 	.byte	0x04, 0x11
        /*000e*/ 	.short	(.L_4 - .L_3)
	.align		4
.L_3:
        /*0010*/ 	.word	index@(_Z11test_kernelPfS_i)
        /*0014*/ 	.word	0x00000010


	//----- nvinfo : EIATTR_MIN_STACK_SIZE
	.align		4
.L_4:
        /*0018*/ 	.byte	0x04, 0x12
        /*001a*/ 	.short	(.L_6 - .L_5)
	.align		4
.L_5:
        /*001c*/ 	.word	index@(_Z11test_kernelPfS_i)
        /*0020*/ 	.word	0x00000010
.L_6:


//--------------------- .nv.compat                --------------------------
	.section	.nv.compat,"",@"SHT_CUDA_COMPAT_INFO"
	.align	4
        /*0000*/ 	.byte	0x02, 0x09, 0x00, 0x00, 0x02, 0x02, 0x01, 0x00, 0x02, 0x05, 0x05, 0x00, 0x03, 0x07, 0x01, 0x01
        /*0010*/ 	.byte	0x02, 0x03, 0x00, 0x00, 0x02, 0x06, 0x01, 0x00, 0x04, 0x0b, 0x08, 0x00, 0x01, 0x00, 0x00, 0x00
        /*0020*/ 	.byte	0x00, 0x00, 0x00, 0x00


//--------------------- .nv.info._Z11test_kernelPfS_i --------------------------
	.section	.nv.info._Z11test_kernelPfS_i,"",@"SHT_CUDA_INFO"
	.sectionflags	@""
	.align	4


	//----- nvinfo : EIATTR_CUDA_API_VERSION
	.align		4
        /*0000*/ 	.byte	0x04, 0x37
        /*0002*/ 	.short	(.L_8 - .L_7)
.L_7:
        /*0004*/ 	.word	0x00000082


	//----- nvinfo : EIATTR_KPARAM_INFO
	.align		4
.L_8:
        /*0008*/ 	.byte	0x04, 0x17
        /*000a*/ 	.short	(.L_10 - .L_9)
.L_9:
        /*000c*/ 	.word	0x00000000
        /*0010*/ 	.short	0x0002
        /*0012*/ 	.short	0x0010
        /*0014*/ 	.byte	0x00, 0xf0, 0x11, 0x00


	//----- nvinfo : EIATTR_KPARAM_INFO
	.align		4
.L_10:
        /*0018*/ 	.byte	0x04, 0x17
        /*001a*/ 	.short	(.L_12 - .L_11)
.L_11:
        /*001c*/ 	.word	0x00000000
        /*0020*/ 	.short	0x0001
        /*0022*/ 	.short	0x0008
        /*0024*/ 	.byte	0x00, 0xf5, 0x21, 0x00


	//----- nvinfo : EIATTR_KPARAM_INFO
	.align		4
.L_12:
        /*0028*/ 	.byte	0x04, 0x17
        /*002a*/ 	.short	(.L_14 - .L_13)
.L_13:
        /*002c*/ 	.word	0x00000000
        /*0030*/ 	.short	0x0000
        /*0032*/ 	.short	0x0000
        /*0034*/ 	.byte	0x00, 0xf5, 0x21, 0x00


	//----- nvinfo : EIATTR_SPARSE_MMA_MASK
	.align		4
.L_14:
        /*0038*/ 	.byte	0x03, 0x50
        /*003a*/ 	.short	0x0000


	//----- nvinfo : EIATTR_MAXREG_COUNT
	.align		4
        /*003c*/ 	.byte	0x03, 0x1b
        /*003e*/ 	.short	0x00ff


	//----- nvinfo : EIATTR_EXTERNS
	.align		4
        /*0040*/ 	.byte	0x04, 0x0f
        /*0042*/ 	.short	(.L_16 - .L_15)


	//   ....[0]....
	.align		4
.L_15:
        /*0044*/ 	.word	index@(vprintf)


	//----- nvinfo : EIATTR_MERCURY_ISA_VERSION
	.align		4
.L_16:
        /*0048*/ 	.byte	0x03, 0x5f
        /*004a*/ 	.short	0x0101


	//----- nvinfo : EIATTR_COOP_GROUP_MASK_REGIDS
	.align		4
        /*004c*/ 	.byte	0x04, 0x29
        /*004e*/ 	.short	(.L_18 - .L_17)


	//   ....[0]....
.L_17:
        /*0050*/ 	.word	0xffffffff


	//   ....[1]....
        /*0054*/ 	.word	0x0500000f


	//----- nvinfo : EIATTR_COOP_GROUP_INSTR_OFFSETS
	.align		4
.L_18:
        /*0058*/ 	.byte	0x04, 0x28
        /*005a*/ 	.short	(.L_20 - .L_19)


	//   ....[0]....
.L_19:
        /*005c*/ 	.word	0x000001b0


	//   ....[1]....
        /*0060*/ 	.word	0x00000250


	//----- nvinfo : EIATTR_VRC_CTA_INIT_COUNT
	.align		4
.L_20:
        /*0064*/ 	.byte	0x02, 0x4a
	.zero		1
	.zero		1


	//----- nvinfo : EIATTR_SYSCALL_OFFSETS
	.align		4
        /*0068*/ 	.byte	0x04, 0x46
        /*006a*/ 	.short	(.L_22 - .L_21)


	//   ....[0]....
.L_21:
        /*006c*/ 	.word	0x00000170


	//----- nvinfo : EIATTR_EXIT_INSTR_OFFSETS
	.align		4
.L_22:
        /*0070*/ 	.byte	0x04, 0x1c
        /*0072*/ 	.short	(.L_24 - .L_23)


	//   ....[0]....
.L_23:
        /*0074*/ 	.word	0x00000090


	//   ....[1]....
        /*0078*/ 	.word	0x00000210


	//----- nvinfo : EIATTR_CRS_STACK_SIZE
	.align		4
.L_24:
        /*007c*/ 	.byte	0x04, 0x1e
        /*007e*/ 	.short	(.L_26 - .L_25)
.L_25:
        /*0080*/ 	.word	0x00000000


	//----- nvinfo : EIATTR_CBANK_PARAM_SIZE
	.align		4
.L_26:
        /*0084*/ 	.byte	0x03, 0x19
        /*0086*/ 	.short	0x0014


	//----- nvinfo : EIATTR_PARAM_CBANK
	.align		4
        /*0088*/ 	.byte	0x04, 0x0a
        /*008a*/ 	.short	(.L_28 - .L_27)
	.align		4
.L_27:
        /*008c*/ 	.word	index@(.nv.constant0._Z11test_kernelPfS_i)
        /*0090*/ 	.short	0x0380
        /*0092*/ 	.short	0x0014


	//----- nvinfo : EIATTR_SW_WAR
	.align		4
.L_28:
        /*0094*/ 	.byte	0x04, 0x36
        /*0096*/ 	.short	(.L_30 - .L_29)
.L_29:
        /*0098*/ 	.word	0x00000008
.L_30:


//--------------------- .nv.callgraph             --------------------------
	.section	.nv.callgraph,"",@"SHT_CUDA_CALLGRAPH"
	.align	4
	.sectionentsize	8
	.align		4
        /*0000*/ 	.word	0x00000000
	.align		4
        /*0004*/ 	.word	0xffffffff
	.align		4
        /*0008*/ 	.word	index@(_Z11test_kernelPfS_i)
	.align		4
        /*000c*/ 	.word	index@(vprintf)
	.align		4
        /*0010*/ 	.word	0x00000000
	.align		4
        /*0014*/ 	.word	0xfffffffe
	.align		4
        /*0018*/ 	.word	0x00000000
	.align		4
        /*001c*/ 	.word	0xfffffffd
	.align		4
        /*0020*/ 	.word	0x00000000
	.align		4
        /*0024*/ 	.word	0xfffffffc


//--------------------- .nv.constant4             --------------------------
	.section	.nv.constant4,"a",@progbits
	.align	8
	.align		8
.nv.constant4:
        /*0000*/ 	.dword	vprintf
	.align		8
        /*0008*/ 	.dword	$str


//--------------------- .text._Z11test_kernelPfS_i --------------------------
	.section	.text._Z11test_kernelPfS_i,"ax",@progbits
	.align	128
        .global         _Z11test_kernelPfS_i
        .type           _Z11test_kernelPfS_i,@function
        .size           _Z11test_kernelPfS_i,(.L_x_5 - _Z11test_kernelPfS_i)
        .other          _Z11test_kernelPfS_i,@"STO_CUDA_ENTRY STV_DEFAULT"
_Z11test_kernelPfS_i:
.text._Z11test_kernelPfS_i:
[----:B------:R-:W0:Y:S01]  /*0000*/  LDC R1, c[0x0][0x37c] ;  /* 0x0000df00ff017b82 */ /* 0x000e220000000800 */
[----:B------:R-:W1:Y:S01]  /*0010*/  S2R R2, SR_TID.X ;  /* 0x0000000000027919 */ /* 0x000e620000002100 */
[----:B------:R-:W1:Y:S01]  /*0020*/  LDCU UR6, c[0x0][0x390] ;  /* 0x00007200ff0677ac */ /* 0x000e620008000800 */
[----:B0-----:R-:W-:Y:S01]  /*0030*/  VIADD R1, R1, 0xfffffff0 ;  /* 0xfffffff001017836 */ /* 0x001fe20000000000 */
[----:B------:R-:W0:Y:S01]  /*0040*/  LDCU UR4, c[0x0][0x2f8] ;  /* 0x00005f00ff0477ac */ /* 0x000e220008000800 */
[----:B------:R-:W2:Y:S03]  /*0050*/  LDCU UR5, c[0x0][0x2fc] ;  /* 0x00005f80ff0577ac */ /* 0x000ea60008000800 */
[----:B0-----:R-:W-:-:S05]  /*0060*/  IADD3 R6, P1, PT, R1, UR4, RZ ;  /* 0x0000000401067c10 */ /* 0x001fca000ff3e0ff */
[----:B--2---:R-:W-:Y:S01]  /*0070*/  IMAD.X R7, RZ, RZ, UR5, P1 ;  /* 0x00000005ff077e24 */ /* 0x004fe200088e06ff */
[----:B-1----:R-:W-:-:S13]  /*0080*/  ISETP.GT.AND P0, PT, R2, UR6, PT ;  /* 0x0000000602007c0c */ /* 0x002fda000bf04270 */
[----:B------:R-:W-:Y:S05]  /*0090*/  @P0 EXIT ;  /* 0x000000000000094d */ /* 0x000fea0003800000 */
[----:B------:R-:W0:Y:S01]  /*00a0*/  LDC.64 R8, c[0x0][0x380] ;  /* 0x0000e000ff087b82 */ /* 0x000e220000000a00 */
[----:B------:R-:W1:Y:S01]  /*00b0*/  LDCU.64 UR36, c[0x0][0x358] ;  /* 0x00006b00ff2477ac */ /* 0x000e620008000a00 */
[----:B------:R-:W-:Y:S01]  /*00c0*/  MOV R0, 0x0 ;  /* 0x0000000000007802 */ /* 0x000fe20000000f00 */
[----:B------:R-:W2:Y:S01]  /*00d0*/  LDCU.64 UR4, c[0x4][0x8] ;  /* 0x01000100ff0477ac */ /* 0x000ea20008000a00 */
[----:B0-----:R-:W-:-:S05]  /*00e0*/  IMAD.WIDE.U32 R8, R2, 0x4, R8 ;  /* 0x0000000402087825 */ /* 0x001fca00078e0008 */
[----:B-1----:R-:W3:Y:S01]  /*00f0*/  LDG.E R16, desc[UR36][R8.64] ;  /* 0x0000002408107981 */ /* 0x002ee2000c1e1900 */
[----:B------:R0:W1:Y:S01]  /*0100*/  LDC.64 R12, c[0x4][R0] ;  /* 0x01000000000c7b82 */ /* 0x0000620000000a00 */
[----:B--2---:R-:W-:Y:S02]  /*0110*/  IMAD.U32 R4, RZ, RZ, UR4 ;  /* 0x00000004ff047e24 */ /* 0x004fe4000f8e00ff */
[----:B------:R0:W-:Y:S01]  /*0120*/  STL [R1], R2 ;  /* 0x0000000201007387 */ /* 0x0001e20000100800 */
[----:B------:R-:W-:Y:S01]  /*0130*/  IMAD.U32 R5, RZ, RZ, UR5 ;  /* 0x00000005ff057e24 */ /* 0x000fe2000f8e00ff */
[----:B---3--:R-:W2:Y:S02]  /*0140*/  F2F.F64.F32 R10, R16 ;  /* 0x00000010000a7310 */ /* 0x008ea40000201800 */
[----:B-12---:R0:W-:Y:S04]  /*0150*/  STL.64 [R1+0x8], R10 ;  /* 0x0000080a01007387 */ /* 0x0061e80000100a00 */
[----:B------:R-:W-:-:S07]  /*0160*/  LEPC R20, `(.L_x_0) ;  /* 0x000000001014794e */ /* 0x000fce0000000000 */
[----:B0-----:R-:W-:Y:S05]  /*0170*/  CALL.ABS.NOINC R12 ;  /* 0x000000000c007343 */ /* 0x001fea0003c00000 */
.L_x_0:
[----:B------:R-:W-:Y:S01]  /*0180*/  UMOV UR4, 0xffffffff ;  /* 0xffffffff00047882 */ /* 0x000fe20000000000 */
[----:B------:R-:W-:Y:S02]  /*0190*/  FSETP.GT.AND P0, PT, R16, 48, PT ;  /* 0x424000001000780b */ /* 0x000fe40003f04000 */
[----:B------:R-:W-:Y:S11]  /*01a0*/  BRA.DIV UR4, `(.L_x_1) ;  /* 0x00000002041c7947 */ /* 0x000ff6000b800000 */
[----:B------:R-:W-:-:S13]  /*01b0*/  VOTE.ALL P0, P0 ;  /* 0x0000000000ff7806 */ /* 0x000fda0000000000 */
.L_x_3:
[----:B------:R-:W0:Y:S01]  /*01c0*/  LDC.64 R4, c[0x0][0x388] ;  /* 0x0000e200ff047b82 */ /* 0x000e220000000a00 */
[----:B------:R-:W-:Y:S01]  /*01d0*/  SEL R0, RZ, 0x1, !P0 ;  /* 0x00000001ff007807 */ /* 0x000fe20004000000 */
[----:B0-----:R-:W-:-:S03]  /*01e0*/  IMAD.WIDE.U32 R2, R2, 0x4, R4 ;  /* 0x0000000402027825 */ /* 0x001fc600078e0004 */
[----:B------:R-:W-:-:S05]  /*01f0*/  I2FP.F32.U32 R5, R0 ;  /* 0x0000000000057245 */ /* 0x000fca0000201000 */
[----:B------:R-:W-:Y:S01]  /*0200*/  STG.E desc[UR36][R2.64], R5 ;  /* 0x0000000502007986 */ /* 0x000fe2000c101924 */
[----:B------:R-:W-:Y:S05]  /*0210*/  EXIT ;  /* 0x000000000000794d */ /* 0x000fea0003800000 */
.L_x_1:
[----:B------:R-:W-:Y:S01]  /*0220*/  PLOP3.LUT P5, PT, P0, PT, PT, 0x80, 0x8 ;  /* 0x000000000008781c */ /* 0x000fe200007af070 */
[----:B------:R-:W-:-:S12]  /*0230*/  IMAD.MOV.U32 R15, RZ, RZ, -0x1 ;  /* 0xffffffffff0f7424 */ /* 0x000fd800078e00ff */
[----:B------:R-:W-:Y:S05]  /*0240*/  WARPSYNC.COLLECTIVE R15, `(.L_x_2) ;  /* 0x000000000f087348 */ /* 0x000fea0003c00000 */
[----:B------:R-:W-:Y:S01]  /*0250*/  VOTE.ALL P6, P5 ;  /* 0x0000000000ff7806 */ /* 0x000fe200028c0000 */
[----:B------:R-:W-:-:S12]  /*0260*/  ENDCOLLECTIVE ;  /* 0x000000000000791b */ /* 0x000fd80003800000 */
.L_x_2:
[----:B------:R-:W-:Y:S01]  /*0270*/  PLOP3.LUT P0, PT, P6, PT, PT, 0x80, 0x8 ;  /* 0x000000000008781c */ /* 0x000fe2000370f070 */
[----:B------:R-:W-:-:S12]  /*0280*/  BRA `(.L_x_3) ;  /* 0xfffffffc00cc7947 */ /* 0x000fd8000383ffff */
.L_x_4:
[----:B------:R-:W-:-:S00]  /*0290*/  BRA `(.L_x_4) ;  /* 0xfffffffc00fc7947 */ /* 0x000fc0000383ffff */
[----:B------:R-:W-:-:S00]  /*02a0*/  NOP ;  /* 0x0000000000007918 */ /* 0x000fc00000000000 */
        /* <DEDUP_REMOVED lines=13> */
.L_x_5:


//--------------------- .nv.global.init           --------------------------
	.section	.nv.global.init,"aw",@progbits
.nv.global.init:
	.type		$str,@object
	.size		$str,(.L_0 - $str)
$str:
        /*0000*/ 	.byte	0x20, 0x25, 0x64, 0x2d, 0x25, 0x66, 0x20, 0x00
.L_0:


//--------------------- .nv.shared.reserved.0     --------------------------
	.section	.nv.shared.reserved.0,"aw",@nobits
	.weak		__nv_reservedSMEM_offset_0_alias
	.size		__nv_reservedSMEM_offset_0_alias, 0, 64
	.other		__nv_reservedSMEM_offset_0_alias,@"STO_CUDA_RESERVED_SHARED STV_DEFAULT"
__nv_reservedSMEM_offset_0_alias:
	.zero		0
	.zero		64


//--------------------- .nv.constant0._Z11test_kernelPfS_i --------------------------
	.section	.nv.constant0._Z11test_kernelPfS_i,"a",@progbits
	.sectionflags	@""
	.align	4
.nv.constant0._Z11test_kernelPfS_i:
	.zero		916


//--------------------- SYMBOLS --------------------------

	.type		.nv.reservedSmem.offset0,@object
	.size		.nv.reservedSmem.offset0,0x4
	.type		vprintf,@function
